//
// Generated by NVIDIA NVVM Compiler
//
// Compiler Build ID: CL-36424714
// Cuda compilation tools, release 13.0, V13.0.88
// Based on NVVM 20.0.0
//

.version 9.0
.target sm_100
.address_size 64

	// .globl	_Z11relu_kernelPKfPfi

.visible .entry _Z11relu_kernelPKfPfi(
	.param .u64 .ptr .align 1 _Z11relu_kernelPKfPfi_param_0,
	.param .u64 .ptr .align 1 _Z11relu_kernelPKfPfi_param_1,
	.param .u32 _Z11relu_kernelPKfPfi_param_2
)
{
	.reg .pred 	%p<3>;
	.reg .b32 	%r<7>;
	.reg .b32 	%f<2>;
	.reg .b64 	%rd<11>;

	ld.param.u64 	%rd2, [_Z11relu_kernelPKfPfi_param_0];
	ld.param.u64 	%rd3, [_Z11relu_kernelPKfPfi_param_1];
	ld.param.u32 	%r2, [_Z11relu_kernelPKfPfi_param_2];
	cvta.to.global.u64 	%rd1, %rd3;
	mov.u32 	%r3, %ctaid.x;
	mov.u32 	%r4, %ntid.x;
	mov.u32 	%r5, %tid.x;
	mad.lo.s32 	%r1, %r3, %r4, %r5;
	setp.ge.s32 	%p1, %r1, %r2;
	@%p1 bra 	$L__BB0_4;
	cvta.to.global.u64 	%rd4, %rd2;
	mul.wide.s32 	%rd5, %r1, 4;
	add.s64 	%rd6, %rd4, %rd5;
	ld.global.f32 	%f1, [%rd6];
	setp.leu.f32 	%p2, %f1, 0f00000000;
	@%p2 bra 	$L__BB0_3;
	add.s64 	%rd10, %rd1, %rd5;
	st.global.f32 	[%rd10], %f1;
	bra.uni 	$L__BB0_4;
$L__BB0_3:
	add.s64 	%rd8, %rd1, %rd5;
	mov.b32 	%r6, 0;
	st.global.u32 	[%rd8], %r6;
$L__BB0_4:
	ret;

}


// ===== COMPILED SASS (sm_100) =====

	.target	sm_100

	.elftype	@"ET_EXEC"


//--------------------- .note.nv.tkinfo           --------------------------
	.section	.note.nv.tkinfo,"",@"SHT_NOTE"
	.sectionflags	@"SHF_NOTE_NV_TKINFO"
	.tkinfo
        /*0018*/ 	.word	0x00000002
        /*0030*/ 	.string	""
        /*0030*/ 	.string	"ptxas"
        /*0030*/ 	.string	"Cuda compilation tools, release 13.0, V13.0.88"
        /*0030*/ 	.string	"Build cuda_13.0.r13.0/compiler.36424714_0"
        /*0030*/ 	.string	"-arch sm_100 -m 64 "



//--------------------- .note.nv.cuinfo           --------------------------
	.section	.note.nv.cuinfo,"",@"SHT_NOTE"
	.sectionflags	@"SHF_NOTE_NV_CUINFO"
        /*0018*/ 	.short	0x0002
        /*001a*/ 	.short	0x0064
        /*001c*/ 	.short	0x0082
	.zero		2


//--------------------- .nv.info                  --------------------------
	.section	.nv.info,"",@"SHT_CUDA_INFO"
	.align	4


	//----- nvinfo : EIATTR_REGCOUNT
	.align		4
        /*0000*/ 	.byte	0x04, 0x2f
        /*0002*/ 	.short	(.L_1 - .L_0)
	.align		4
.L_0:
        /*0004*/ 	.word	index@(_Z11relu_kernelPKfPfi)
        /*0008*/ 	.word	0x0000000a


	//----- nvinfo : EIATTR_FRAME_SIZE
	.align		4
.L_1:
        /*000c*/ 	.byte	0x04, 0x11
        /*000e*/ 	.short	(.L_3 - .L_2)
	.align		4
.L_2:
        /*0010*/ 	.word	index@(_Z11relu_kernelPKfPfi)
        /*0014*/ 	.word	0x00000000


	//----- nvinfo : EIATTR_MIN_STACK_SIZE
	.align		4
.L_3:
        /*0018*/ 	.byte	0x04, 0x12
        /*001a*/ 	.short	(.L_5 - .L_4)
	.align		4
.L_4:
        /*001c*/ 	.word	index@(_Z11relu_kernelPKfPfi)
        /*0020*/ 	.word	0x00000000
.L_5:


//--------------------- .nv.compat                --------------------------
	.section	.nv.compat,"",@"SHT_CUDA_COMPAT_INFO"
	.align	4
        /*0000*/ 	.byte	0x02, 0x09, 0x00, 0x00, 0x02, 0x02, 0x01, 0x00, 0x02, 0x05, 0x05, 0x00, 0x03, 0x07, 0x01, 0x01
        /*0010*/ 	.byte	0x02, 0x03, 0x00, 0x00, 0x02, 0x06, 0x01, 0x00, 0x04, 0x0b, 0x08, 0x00, 0x09, 0x00, 0x00, 0x00
        /*0020*/ 	.byte	0x00, 0x00, 0x00, 0x00


//--------------------- .nv.info._Z11relu_kernelPKfPfi --------------------------
	.section	.nv.info._Z11relu_kernelPKfPfi,"",@"SHT_CUDA_INFO"
	.sectionflags	@""
	.align	4


	//----- nvinfo : EIATTR_CUDA_API_VERSION
	.align		4
        /*0000*/ 	.byte	0x04, 0x37
        /*0002*/ 	.short	(.L_7 - .L_6)
.L_6:
        /*0004*/ 	.word	0x00000082


	//----- nvinfo : EIATTR_KPARAM_INFO
	.align		4
.L_7:
        /*0008*/ 	.byte	0x04, 0x17
        /*000a*/ 	.short	(.L_9 - .L_8)
.L_8:
        /*000c*/ 	.word	0x00000000
        /*0010*/ 	.short	0x0002
        /*0012*/ 	.short	0x0010
        /*0014*/ 	.byte	0x00, 0xf0, 0x11, 0x00


	//----- nvinfo : EIATTR_KPARAM_INFO
	.align		4
.L_9:
        /*0018*/ 	.byte	0x04, 0x17
        /*001a*/ 	.short	(.L_11 - .L_10)
.L_10:
        /*001c*/ 	.word	0x00000000
        /*0020*/ 	.short	0x0001
        /*0022*/ 	.short	0x0008
        /*0024*/ 	.byte	0x00, 0xf5, 0x21, 0x00


	//----- nvinfo : EIATTR_KPARAM_INFO
	.align		4
.L_11:
        /*0028*/ 	.byte	0x04, 0x17
        /*002a*/ 	.short	(.L_13 - .L_12)
.L_12:
        /*002c*/ 	.word	0x00000000
        /*0030*/ 	.short	0x0000
        /*0032*/ 	.short	0x0000
        /*0034*/ 	.byte	0x00, 0xf5, 0x21, 0x00


	//----- nvinfo : EIATTR_SPARSE_MMA_MASK
	.align		4
.L_13:
        /*0038*/ 	.byte	0x03, 0x50
        /*003a*/ 	.short	0x0000


	//----- nvinfo : EIATTR_MAXREG_COUNT
	.align		4
        /*003c*/ 	.byte	0x03, 0x1b
        /*003e*/ 	.short	0x00ff


	//----- nvinfo : EIATTR_MERCURY_ISA_VERSION
	.align		4
        /*0040*/ 	.byte	0x03, 0x5f
        /*0042*/ 	.short	0x0101


	//----- nvinfo : EIATTR_VRC_CTA_INIT_COUNT
	.align		4
        /*0044*/ 	.byte	0x02, 0x4a
	.zero		1
	.zero		1


	//----- nvinfo : EIATTR_EXIT_INSTR_OFFSETS
	.align		4
        /*0048*/ 	.byte	0x04, 0x1c
        /*004a*/ 	.short	(.L_15 - .L_14)


	//   ....[0]....
.L_14:
        /*004c*/ 	.word	0x00000070


	//   ....[1]....
        /*0050*/ 	.word	0x00000100


	//   ....[2]....
        /*0054*/ 	.word	0x00000140


	//----- nvinfo : EIATTR_CBANK_PARAM_SIZE
	.align		4
.L_15:
        /*0058*/ 	.byte	0x03, 0x19
        /*005a*/ 	.short	0x0014


	//----- nvinfo : EIATTR_PARAM_CBANK
	.align		4
        /*005c*/ 	.byte	0x04, 0x0a
        /*005e*/ 	.short	(.L_17 - .L_16)
	.align		4
.L_16:
        /*0060*/ 	.word	index@(.nv.constant0._Z11relu_kernelPKfPfi)
        /*0064*/ 	.short	0x0380
        /*0066*/ 	.short	0x0014


	//----- nvinfo : EIATTR_SW_WAR
	.align		4
.L_17:
        /*0068*/ 	.byte	0x04, 0x36
        /*006a*/ 	.short	(.L_19 - .L_18)
.L_18:
        /*006c*/ 	.word	0x00000008
.L_19:


//--------------------- .nv.callgraph             --------------------------
	.section	.nv.callgraph,"",@"SHT_CUDA_CALLGRAPH"
	.align	4
	.sectionentsize	8
	.align		4
        /*0000*/ 	.word	0x00000000
	.align		4
        /*0004*/ 	.word	0xffffffff
	.align		4
        /*0008*/ 	.word	0x00000000
	.align		4
        /*000c*/ 	.word	0xfffffffe
	.align		4
        /*0010*/ 	.word	0x00000000
	.align		4
        /*0014*/ 	.word	0xfffffffd
	.align		4
        /*0018*/ 	.word	0x00000000
	.align		4
        /*001c*/ 	.word	0xfffffffc


//--------------------- .text._Z11relu_kernelPKfPfi --------------------------
	.section	.text._Z11relu_kernelPKfPfi,"ax",@progbits
	.align	128
        .global         _Z11relu_kernelPKfPfi
        .type           _Z11relu_kernelPKfPfi,@function
        .size           _Z11relu_kernelPKfPfi,(.L_x_1 - _Z11relu_kernelPKfPfi)
        .other          _Z11relu_kernelPKfPfi,@"STO_CUDA_ENTRY STV_DEFAULT"
_Z11relu_kernelPKfPfi:
.text._Z11relu_kernelPKfPfi:
[----:B------:R-:W-:Y:S01]  /*0000*/  LDC R1, c[0x0][0x37c] ;  /* 0x0000df00ff017b82 */ /* 0x000fe20000000800 */
[----:B------:R-:W0:Y:S07]  /*0010*/  S2R R0, SR_TID.X ;  /* 0x0000000000007919 */ /* 0x000e2e0000002100 */
[----:B------:R-:W0:Y:S01]  /*0020*/  S2UR UR4, SR_CTAID.X ;  /* 0x00000000000479c3 */ /* 0x000e220000002500 */
[----:B------:R-:W1:Y:S07]  /*0030*/  LDCU UR5, c[0x0][0x390] ;  /* 0x00007200ff0577ac */ /* 0x000e6e0008000800 */
[----:B------:R-:W0:Y:S02]  /*0040*/  LDC R7, c[0x0][0x360] ;  /* 0x0000d800ff077b82 */ /* 0x000e240000000800 */
[----:B0-----:R-:W-:-:S05]  /*0050*/  IMAD R7, R7, UR4, R0 ;  /* 0x0000000407077c24 */ /* 0x001fca000f8e0200 */
[----:B-1----:R-:W-:-:S13]  /*0060*/  ISETP.GE.AND P0, PT, R7, UR5, PT ;  /* 0x0000000507007c0c */ /* 0x002fda000bf06270 */
[----:B------:R-:W-:Y:S05]  /*0070*/  @P0 EXIT ;  /* 0x000000000000094d */ /* 0x000fea0003800000 */
[----:B------:R-:W0:Y:S01]  /*0080*/  LDC.64 R2, c[0x0][0x380] ;  /* 0x0000e000ff027b82 */ /* 0x000e220000000a00 */
[----:B------:R-:W1:Y:S01]  /*0090*/  LDCU.64 UR4, c[0x0][0x358] ;  /* 0x00006b00ff0477ac */ /* 0x000e620008000a00 */
[----:B0-----:R-:W-:-:S06]  /*00a0*/  IMAD.WIDE R2, R7, 0x4, R2 ;  /* 0x0000000407027825 */ /* 0x001fcc00078e0202 */
[----:B-1----:R-:W2:Y:S02]  /*00b0*/  LDG.E R3, desc[UR4][R2.64] ;  /* 0x0000000402037981 */ /* 0x002ea4000c1e1900 */
[----:B--2---:R-:W-:-:S13]  /*00c0*/  FSETP.GT.AND P0, PT, R3, RZ, PT ;  /* 0x000000ff0300720b */ /* 0x004fda0003f04000 */
[----:B------:R-:W0:Y:S02]  /*00d0*/  @P0 LDC.64 R4, c[0x0][0x388] ;  /* 0x0000e200ff040b82 */ /* 0x000e240000000a00 */
[----:B0-----:R-:W-:-:S05]  /*00e0*/  @P0 IMAD.WIDE R4, R7, 0x4, R4 ;  /* 0x0000000407040825 */ /* 0x001fca00078e0204 */
[----:B------:R0:W-:Y:S01]  /*00f0*/  @P0 STG.E desc[UR4][R4.64], R3 ;  /* 0x0000000304000986 */ /* 0x0001e2000c101904 */
[----:B------:R-:W-:Y:S05]  /*0100*/  @P0 EXIT ;  /* 0x000000000000094d */ /* 0x000fea0003800000 */
[----:B0-----:R-:W0:Y:S02]  /*0110*/  LDC.64 R2, c[0x0][0x388] ;  /* 0x0000e200ff027b82 */ /* 0x001e240000000a00 */
[----:B0-----:R-:W-:-:S05]  /*0120*/  IMAD.WIDE R2, R7, 0x4, R2 ;  /* 0x0000000407027825 */ /* 0x001fca00078e0202 */
[----:B------:R-:W-:Y:S01]  /*0130*/  STG.E desc[UR4][R2.64], RZ ;  /* 0x000000ff02007986 */ /* 0x000fe2000c101904 */
[----:B------:R-:W-:Y:S05]  /*0140*/  EXIT ;  /* 0x000000000000794d */ /* 0x000fea0003800000 */
.L_x_0:
[----:B------:R-:W-:-:S00]  /*0150*/  BRA `(.L_x_0) ;  /* 0xfffffffc00fc7947 */ /* 0x000fc0000383ffff */
[----:B------:R-:W-:-:S00]  /*0160*/  NOP ;  /* 0x0000000000007918 */ /* 0x000fc00000000000 */
        /* <DEDUP_REMOVED lines=9> */
.L_x_1:


//--------------------- .nv.shared.reserved.0     --------------------------
	.section	.nv.shared.reserved.0,"aw",@nobits
	.weak		__nv_reservedSMEM_offset_0_alias
	.size		__nv_reservedSMEM_offset_0_alias, 0, 64
	.other		__nv_reservedSMEM_offset_0_alias,@"STO_CUDA_RESERVED_SHARED STV_DEFAULT"
__nv_reservedSMEM_offset_0_alias:
	.zero		0
	.zero		64


//--------------------- .nv.constant0._Z11relu_kernelPKfPfi --------------------------
	.section	.nv.constant0._Z11relu_kernelPKfPfi,"a",@progbits
	.sectionflags	@""
	.align	4
.nv.constant0._Z11relu_kernelPKfPfi:
	.zero		916


//--------------------- SYMBOLS --------------------------

	.type		.nv.reservedSmem.offset0,@object
	.size		.nv.reservedSmem.offset0,0x4
